//
// Generated by NVIDIA NVVM Compiler
//
// Compiler Build ID: CL-36424714
// Cuda compilation tools, release 13.0, V13.0.88
// Based on NVVM 20.0.0
//

.version 9.0
.target sm_100
.address_size 64

	// .globl	_Z8primeGPUPyS_i

.visible .entry _Z8primeGPUPyS_i(
	.param .u64 .ptr .align 1 _Z8primeGPUPyS_i_param_0,
	.param .u64 .ptr .align 1 _Z8primeGPUPyS_i_param_1,
	.param .u32 _Z8primeGPUPyS_i_param_2
)
{
	.reg .pred 	%p<6>;
	.reg .b32 	%r<9>;
	.reg .b64 	%rd<28>;

	ld.param.u64 	%rd9, [_Z8primeGPUPyS_i_param_0];
	ld.param.u64 	%rd10, [_Z8primeGPUPyS_i_param_1];
	ld.param.u32 	%r2, [_Z8primeGPUPyS_i_param_2];
	mov.u32 	%r3, %ctaid.x;
	mov.u32 	%r4, %ntid.x;
	mov.u32 	%r5, %tid.x;
	mad.lo.s32 	%r1, %r3, %r4, %r5;
	setp.ge.s32 	%p1, %r1, %r2;
	@%p1 bra 	$L__BB0_9;
	cvta.to.global.u64 	%rd12, %rd9;
	mul.wide.s32 	%rd13, %r1, 8;
	add.s64 	%rd14, %rd12, %rd13;
	ld.global.u64 	%rd1, [%rd14];
	add.s64 	%rd2, %rd1, 1;
	setp.lt.u64 	%p2, %rd2, 5;
	mov.b64 	%rd11, 1;
	mov.u64 	%rd27, %rd11;
	@%p2 bra 	$L__BB0_8;
	mov.b64 	%rd25, 2;
	cvt.u32.u64 	%r7, %rd1;
	bra.uni 	$L__BB0_4;
$L__BB0_3:
	add.s64 	%rd3, %rd25, 1;
	mad.lo.s64 	%rd20, %rd25, %rd25, %rd25;
	add.s64 	%rd21, %rd20, %rd3;
	setp.ge.u64 	%p5, %rd21, %rd2;
	mov.u64 	%rd25, %rd3;
	mov.u64 	%rd27, %rd11;
	@%p5 bra 	$L__BB0_8;
$L__BB0_4:
	or.b64  	%rd16, %rd1, %rd25;
	and.b64  	%rd17, %rd16, -4294967296;
	setp.ne.s64 	%p3, %rd17, 0;
	@%p3 bra 	$L__BB0_6;
	cvt.u32.u64 	%r6, %rd25;
	rem.u32 	%r8, %r7, %r6;
	cvt.u64.u32 	%rd26, %r8;
	bra.uni 	$L__BB0_7;
$L__BB0_6:
	rem.u64 	%rd26, %rd1, %rd25;
$L__BB0_7:
	setp.ne.s64 	%p4, %rd26, 0;
	mov.b64 	%rd27, 0;
	@%p4 bra 	$L__BB0_3;
$L__BB0_8:
	cvta.to.global.u64 	%rd22, %rd10;
	add.s64 	%rd24, %rd22, %rd13;
	st.global.u64 	[%rd24], %rd27;
$L__BB0_9:
	ret;

}


// ===== COMPILED SASS (sm_100) =====

	.target	sm_100

	.elftype	@"ET_EXEC"


//--------------------- .note.nv.tkinfo           --------------------------
	.section	.note.nv.tkinfo,"",@"SHT_NOTE"
	.sectionflags	@"SHF_NOTE_NV_TKINFO"
	.tkinfo
        /*0018*/ 	.word	0x00000002
        /*0030*/ 	.string	""
        /*0030*/ 	.string	"ptxas"
        /*0030*/ 	.string	"Cuda compilation tools, release 13.0, V13.0.88"
        /*0030*/ 	.string	"Build cuda_13.0.r13.0/compiler.36424714_0"
        /*0030*/ 	.string	"-arch sm_100 -m 64 "



//--------------------- .note.nv.cuinfo           --------------------------
	.section	.note.nv.cuinfo,"",@"SHT_NOTE"
	.sectionflags	@"SHF_NOTE_NV_CUINFO"
        /*0018*/ 	.short	0x0002
        /*001a*/ 	.short	0x0064
        /*001c*/ 	.short	0x0082
	.zero		2


//--------------------- .nv.info                  --------------------------
	.section	.nv.info,"",@"SHT_CUDA_INFO"
	.align	4


	//----- nvinfo : EIATTR_REGCOUNT
	.align		4
        /*0000*/ 	.byte	0x04, 0x2f
        /*0002*/ 	.short	(.L_1 - .L_0)
	.align		4
.L_0:
        /*0004*/ 	.word	index@(_Z8primeGPUPyS_i)
        /*0008*/ 	.word	0x00000016


	//----- nvinfo : EIATTR_FRAME_SIZE
	.align		4
.L_1:
        /*000c*/ 	.byte	0x04, 0x11
        /*000e*/ 	.short	(.L_3 - .L_2)
	.align		4
.L_2:
        /*0010*/ 	.word	index@($__internal_0_$__cuda_sm20_rem_u64)
        /*0014*/ 	.word	0x00000000


	//----- nvinfo : EIATTR_FRAME_SIZE
	.align		4
.L_3:
        /*0018*/ 	.byte	0x04, 0x11
        /*001a*/ 	.short	(.L_5 - .L_4)
	.align		4
.L_4:
        /*001c*/ 	.word	index@(_Z8primeGPUPyS_i)
        /*0020*/ 	.word	0x00000000


	//----- nvinfo : EIATTR_MIN_STACK_SIZE
	.align		4
.L_5:
        /*0024*/ 	.byte	0x04, 0x12
        /*0026*/ 	.short	(.L_7 - .L_6)
	.align		4
.L_6:
        /*0028*/ 	.word	index@(_Z8primeGPUPyS_i)
        /*002c*/ 	.word	0x00000000
.L_7:


//--------------------- .nv.compat                --------------------------
	.section	.nv.compat,"",@"SHT_CUDA_COMPAT_INFO"
	.align	4
        /*0000*/ 	.byte	0x02, 0x09, 0x00, 0x00, 0x02, 0x02, 0x01, 0x00, 0x02, 0x05, 0x05, 0x00, 0x03, 0x07, 0x01, 0x01
        /*0010*/ 	.byte	0x02, 0x03, 0x00, 0x00, 0x02, 0x06, 0x01, 0x00, 0x04, 0x0b, 0x08, 0x00, 0x09, 0x00, 0x00, 0x00
        /*0020*/ 	.byte	0x00, 0x00, 0x00, 0x00


//--------------------- .nv.info._Z8primeGPUPyS_i --------------------------
	.section	.nv.info._Z8primeGPUPyS_i,"",@"SHT_CUDA_INFO"
	.sectionflags	@""
	.align	4


	//----- nvinfo : EIATTR_CUDA_API_VERSION
	.align		4
        /*0000*/ 	.byte	0x04, 0x37
        /*0002*/ 	.short	(.L_9 - .L_8)
.L_8:
        /*0004*/ 	.word	0x00000082


	//----- nvinfo : EIATTR_KPARAM_INFO
	.align		4
.L_9:
        /*0008*/ 	.byte	0x04, 0x17
        /*000a*/ 	.short	(.L_11 - .L_10)
.L_10:
        /*000c*/ 	.word	0x00000000
        /*0010*/ 	.short	0x0002
        /*0012*/ 	.short	0x0010
        /*0014*/ 	.byte	0x00, 0xf0, 0x11, 0x00


	//----- nvinfo : EIATTR_KPARAM_INFO
	.align		4
.L_11:
        /*0018*/ 	.byte	0x04, 0x17
        /*001a*/ 	.short	(.L_13 - .L_12)
.L_12:
        /*001c*/ 	.word	0x00000000
        /*0020*/ 	.short	0x0001
        /*0022*/ 	.short	0x0008
        /*0024*/ 	.byte	0x00, 0xf5, 0x21, 0x00


	//----- nvinfo : EIATTR_KPARAM_INFO
	.align		4
.L_13:
        /*0028*/ 	.byte	0x04, 0x17
        /*002a*/ 	.short	(.L_15 - .L_14)
.L_14:
        /*002c*/ 	.word	0x00000000
        /*0030*/ 	.short	0x0000
        /*0032*/ 	.short	0x0000
        /*0034*/ 	.byte	0x00, 0xf5, 0x21, 0x00


	//----- nvinfo : EIATTR_SPARSE_MMA_MASK
	.align		4
.L_15:
        /*0038*/ 	.byte	0x03, 0x50
        /*003a*/ 	.short	0x0000


	//----- nvinfo : EIATTR_MAXREG_COUNT
	.align		4
        /*003c*/ 	.byte	0x03, 0x1b
        /*003e*/ 	.short	0x00ff


	//----- nvinfo : EIATTR_MERCURY_ISA_VERSION
	.align		4
        /*0040*/ 	.byte	0x03, 0x5f
        /*0042*/ 	.short	0x0101


	//----- nvinfo : EIATTR_VRC_CTA_INIT_COUNT
	.align		4
        /*0044*/ 	.byte	0x02, 0x4a
	.zero		1
	.zero		1


	//----- nvinfo : EIATTR_EXIT_INSTR_OFFSETS
	.align		4
        /*0048*/ 	.byte	0x04, 0x1c
        /*004a*/ 	.short	(.L_17 - .L_16)


	//   ....[0]....
.L_16:
        /*004c*/ 	.word	0x00000070


	//   ....[1]....
        /*0050*/ 	.word	0x00000490


	//----- nvinfo : EIATTR_CRS_STACK_SIZE
	.align		4
.L_17:
        /*0054*/ 	.byte	0x04, 0x1e
        /*0056*/ 	.short	(.L_19 - .L_18)
.L_18:
        /*0058*/ 	.word	0x00000000


	//----- nvinfo : EIATTR_CBANK_PARAM_SIZE
	.align		4
.L_19:
        /*005c*/ 	.byte	0x03, 0x19
        /*005e*/ 	.short	0x0014


	//----- nvinfo : EIATTR_PARAM_CBANK
	.align		4
        /*0060*/ 	.byte	0x04, 0x0a
        /*0062*/ 	.short	(.L_21 - .L_20)
	.align		4
.L_20:
        /*0064*/ 	.word	index@(.nv.constant0._Z8primeGPUPyS_i)
        /*0068*/ 	.short	0x0380
        /*006a*/ 	.short	0x0014


	//----- nvinfo : EIATTR_SW_WAR
	.align		4
.L_21:
        /*006c*/ 	.byte	0x04, 0x36
        /*006e*/ 	.short	(.L_23 - .L_22)
.L_22:
        /*0070*/ 	.word	0x00000008
.L_23:


//--------------------- .nv.callgraph             --------------------------
	.section	.nv.callgraph,"",@"SHT_CUDA_CALLGRAPH"
	.align	4
	.sectionentsize	8
	.align		4
        /*0000*/ 	.word	0x00000000
	.align		4
        /*0004*/ 	.word	0xffffffff
	.align		4
        /*0008*/ 	.word	0x00000000
	.align		4
        /*000c*/ 	.word	0xfffffffe
	.align		4
        /*0010*/ 	.word	0x00000000
	.align		4
        /*0014*/ 	.word	0xfffffffd
	.align		4
        /*0018*/ 	.word	0x00000000
	.align		4
        /*001c*/ 	.word	0xfffffffc


//--------------------- .text._Z8primeGPUPyS_i    --------------------------
	.section	.text._Z8primeGPUPyS_i,"ax",@progbits
	.align	128
        .global         _Z8primeGPUPyS_i
        .type           _Z8primeGPUPyS_i,@function
        .size           _Z8primeGPUPyS_i,(.L_x_7 - _Z8primeGPUPyS_i)
        .other          _Z8primeGPUPyS_i,@"STO_CUDA_ENTRY STV_DEFAULT"
_Z8primeGPUPyS_i:
.text._Z8primeGPUPyS_i:
[----:B------:R-:W-:Y:S01]  /*0000*/  LDC R1, c[0x0][0x37c] ;  /* 0x0000df00ff017b82 */ /* 0x000fe20000000800 */
[----:B------:R-:W0:Y:S07]  /*0010*/  S2R R3, SR_TID.X ;  /* 0x0000000000037919 */ /* 0x000e2e0000002100 */
[----:B------:R-:W0:Y:S01]  /*0020*/  S2UR UR4, SR_CTAID.X ;  /* 0x00000000000479c3 */ /* 0x000e220000002500 */
[----:B------:R-:W1:Y:S07]  /*0030*/  LDCU UR5, c[0x0][0x390] ;  /* 0x00007200ff0577ac */ /* 0x000e6e0008000800 */
[----:B------:R-:W0:Y:S02]  /*0040*/  LDC R0, c[0x0][0x360] ;  /* 0x0000d800ff007b82 */ /* 0x000e240000000800 */
[----:B0-----:R-:W-:-:S05]  /*0050*/  IMAD R0, R0, UR4, R3 ;  /* 0x0000000400007c24 */ /* 0x001fca000f8e0203 */
[----:B-1----:R-:W-:-:S13]  /*0060*/  ISETP.GE.AND P0, PT, R0, UR5, PT ;  /* 0x0000000500007c0c */ /* 0x002fda000bf06270 */
[----:B------:R-:W-:Y:S05]  /*0070*/  @P0 EXIT ;  /* 0x000000000000094d */ /* 0x000fea0003800000 */
[----:B------:R-:W0:Y:S01]  /*0080*/  LDC.64 R2, c[0x0][0x380] ;  /* 0x0000e000ff027b82 */ /* 0x000e220000000a00 */
[----:B------:R-:W1:Y:S01]  /*0090*/  LDCU.64 UR6, c[0x0][0x358] ;  /* 0x00006b00ff0677ac */ /* 0x000e620008000a00 */
[----:B0-----:R-:W-:-:S06]  /*00a0*/  IMAD.WIDE R2, R0, 0x8, R2 ;  /* 0x0000000800027825 */ /* 0x001fcc00078e0202 */
[----:B-1----:R-:W2:Y:S01]  /*00b0*/  LDG.E.64 R2, desc[UR6][R2.64] ;  /* 0x0000000602027981 */ /* 0x002ea2000c1e1b00 */
[----:B------:R-:W-:Y:S01]  /*00c0*/  UMOV UR4, URZ ;  /* 0x000000ff00047c82 */ /* 0x000fe20008000000 */
[----:B------:R-:W-:Y:S01]  /*00d0*/  BSSY.RECONVERGENT B0, `(.L_x_0) ;  /* 0x0000036000007945 */ /* 0x000fe20003800200 */
[----:B------:R-:W-:Y:S01]  /*00e0*/  IMAD.MOV.U32 R9, RZ, RZ, 0x1 ;  /* 0x00000001ff097424 */ /* 0x000fe200078e00ff */
[----:B--2---:R-:W-:-:S04]  /*00f0*/  IADD3 R4, P1, PT, R2, 0x1, RZ ;  /* 0x0000000102047810 */ /* 0x004fc80007f3e0ff */
[----:B------:R-:W-:Y:S01]  /*0100*/  ISETP.GE.U32.AND P0, PT, R4, 0x5, PT ;  /* 0x000000050400780c */ /* 0x000fe20003f06070 */
[----:B------:R-:W-:-:S05]  /*0110*/  IMAD.X R5, RZ, RZ, R3, P1 ;  /* 0x000000ffff057224 */ /* 0x000fca00008e0603 */
[----:B------:R-:W-:-:S13]  /*0120*/  ISETP.GE.U32.AND.EX P0, PT, R5, RZ, PT, P0 ;  /* 0x000000ff0500720c */ /* 0x000fda0003f06100 */
[----:B------:R-:W-:Y:S05]  /*0130*/  @!P0 BRA `(.L_x_1) ;  /* 0x0000000000bc8947 */ /* 0x000fea0003800000 */
[----:B------:R-:W-:Y:S02]  /*0140*/  HFMA2 R8, -RZ, RZ, 0, 1.1920928955078125e-07 ;  /* 0x00000002ff087431 */ /* 0x000fe400000001ff */
[----:B------:R-:W-:-:S07]  /*0150*/  IMAD.MOV.U32 R7, RZ, RZ, RZ ;  /* 0x000000ffff077224 */ /* 0x000fce00078e00ff */
.L_x_5:
[----:B------:R-:W-:Y:S01]  /*0160*/  LOP3.LUT R6, R3, R7, RZ, 0xfc, !PT ;  /* 0x0000000703067212 */ /* 0x000fe200078efcff */
[----:B------:R-:W-:Y:S03]  /*0170*/  BSSY.RECONVERGENT B1, `(.L_x_2) ;  /* 0x000001b000017945 */ /* 0x000fe60003800200 */
[----:B------:R-:W-:-:S13]  /*0180*/  ISETP.NE.U32.AND P0, PT, R6, RZ, PT ;  /* 0x000000ff0600720c */ /* 0x000fda0003f05070 */
[----:B------:R-:W-:Y:S05]  /*0190*/  @P0 BRA `(.L_x_3) ;  /* 0x0000000000500947 */ /* 0x000fea0003800000 */
[----:B------:R-:W0:Y:S01]  /*01a0*/  I2F.U32.RP R6, R8 ;  /* 0x0000000800067306 */ /* 0x000e220000209000 */
[----:B------:R-:W-:-:S07]  /*01b0*/  ISETP.NE.U32.AND P1, PT, R8, RZ, PT ;  /* 0x000000ff0800720c */ /* 0x000fce0003f25070 */
[----:B0-----:R-:W0:Y:S02]  /*01c0*/  MUFU.RCP R6, R6 ;  /* 0x0000000600067308 */ /* 0x001e240000001000 */
[----:B0-----:R-:W-:-:S06]  /*01d0*/  VIADD R10, R6, 0xffffffe ;  /* 0x0ffffffe060a7836 */ /* 0x001fcc0000000000 */
[----:B------:R0:W1:Y:S02]  /*01e0*/  F2I.FTZ.U32.TRUNC.NTZ R11, R10 ;  /* 0x0000000a000b7305 */ /* 0x000064000021f000 */
[----:B0-----:R-:W-:Y:S01]  /*01f0*/  IMAD.MOV.U32 R10, RZ, RZ, RZ ;  /* 0x000000ffff0a7224 */ /* 0x001fe200078e00ff */
[----:B-1----:R-:W-:-:S05]  /*0200*/  IADD3 R9, PT, PT, RZ, -R11, RZ ;  /* 0x8000000bff097210 */ /* 0x002fca0007ffe0ff */
[----:B------:R-:W-:-:S04]  /*0210*/  IMAD R9, R9, R8, RZ ;  /* 0x0000000809097224 */ /* 0x000fc800078e02ff */
[----:B------:R-:W-:-:S06]  /*0220*/  IMAD.HI.U32 R11, R11, R9, R10 ;  /* 0x000000090b0b7227 */ /* 0x000fcc00078e000a */
[----:B------:R-:W-:-:S04]  /*0230*/  IMAD.HI.U32 R11, R11, R2, RZ ;  /* 0x000000020b0b7227 */ /* 0x000fc800078e00ff */
[----:B------:R-:W-:-:S04]  /*0240*/  IMAD.MOV R11, RZ, RZ, -R11 ;  /* 0x000000ffff0b7224 */ /* 0x000fc800078e0a0b */
[----:B------:R-:W-:-:S05]  /*0250*/  IMAD R9, R8, R11, R2 ;  /* 0x0000000b08097224 */ /* 0x000fca00078e0202 */
[----:B------:R-:W-:-:S13]  /*0260*/  ISETP.GE.U32.AND P0, PT, R9, R8, PT ;  /* 0x000000080900720c */ /* 0x000fda0003f06070 */
[----:B------:R-:W-:-:S04]  /*0270*/  @P0 IADD3 R9, PT, PT, R9, -R8, RZ ;  /* 0x8000000809090210 */ /* 0x000fc80007ffe0ff */
[----:B------:R-:W-:-:S13]  /*0280*/  ISETP.GE.U32.AND P0, PT, R9, R8, PT ;  /* 0x000000080900720c */ /* 0x000fda0003f06070 */
[----:B------:R-:W-:Y:S01]  /*0290*/  @P0 IMAD.IADD R9, R9, 0x1, -R8 ;  /* 0x0000000109090824 */ /* 0x000fe200078e0a08 */
[----:B------:R-:W-:-:S04]  /*02a0*/  @!P1 LOP3.LUT R9, RZ, R8, RZ, 0x33, !PT ;  /* 0x00000008ff099212 */ /* 0x000fc800078e33ff */
[----:B------:R-:W-:-:S04]  /*02b0*/  ISETP.NE.U32.AND P0, PT, R9, RZ, PT ;  /* 0x000000ff0900720c */ /* 0x000fc80003f05070 */
[----:B------:R-:W-:Y:S01]  /*02c0*/  ISETP.NE.AND.EX P0, PT, RZ, RZ, PT, P0 ;  /* 0x000000ffff00720c */ /* 0x000fe20003f05300 */
[----:B------:R-:W-:-:S12]  /*02d0*/  BRA `(.L_x_4) ;  /* 0x0000000000107947 */ /* 0x000fd80003800000 */
.L_x_3:
[----:B------:R-:W-:-:S07]  /*02e0*/  MOV R6, 0x300 ;  /* 0x0000030000067802 */ /* 0x000fce0000000f00 */
[----:B------:R-:W-:Y:S05]  /*02f0*/  CALL.REL.NOINC `($__internal_0_$__cuda_sm20_rem_u64) ;  /* 0x0000000000687944 */ /* 0x000fea0003c00000 */
[----:B------:R-:W-:-:S04]  /*0300*/  ISETP.NE.U32.AND P0, PT, R9, RZ, PT ;  /* 0x000000ff0900720c */ /* 0x000fc80003f05070 */
[----:B------:R-:W-:-:S13]  /*0310*/  ISETP.NE.AND.EX P0, PT, R12, RZ, PT, P0 ;  /* 0x000000ff0c00720c */ /* 0x000fda0003f05300 */
.L_x_4:
[----:B------:R-:W-:Y:S05]  /*0320*/  BSYNC.RECONVERGENT B1 ;  /* 0x0000000000017941 */ /* 0x000fea0003800200 */
.L_x_2:
[----:B------:R-:W-:Y:S01]  /*0330*/  IMAD.MOV.U32 R9, RZ, RZ, RZ ;  /* 0x000000ffff097224 */ /* 0x000fe200078e00ff */
[----:B------:R-:W-:Y:S06]  /*0340*/  @!P0 BRA `(.L_x_1) ;  /* 0x0000000000388947 */ /* 0x000fec0003800000 */
[----:B------:R-:W-:Y:S01]  /*0350*/  MOV R9, R7 ;  /* 0x0000000700097202 */ /* 0x000fe20000000f00 */
[-C--:B------:R-:W-:Y:S01]  /*0360*/  IMAD R6, R7, R8.reuse, RZ ;  /* 0x0000000807067224 */ /* 0x080fe200078e02ff */
[C---:B------:R-:W-:Y:S01]  /*0370*/  IADD3 R13, P0, PT, R8.reuse, 0x1, RZ ;  /* 0x00000001080d7810 */ /* 0x040fe20007f1e0ff */
[----:B------:R-:W-:-:S04]  /*0380*/  IMAD.WIDE.U32 R10, R8, R8, R8 ;  /* 0x00000008080a7225 */ /* 0x000fc800078e0008 */
[----:B------:R-:W-:Y:S02]  /*0390*/  IMAD R6, R8, R7, R6 ;  /* 0x0000000708067224 */ /* 0x000fe400078e0206 */
[----:B------:R-:W-:Y:S01]  /*03a0*/  IMAD.X R9, RZ, RZ, R7, P0 ;  /* 0x000000ffff097224 */ /* 0x000fe200000e0607 */
[----:B------:R-:W-:Y:S01]  /*03b0*/  IADD3 R7, P0, PT, R13, R10, RZ ;  /* 0x0000000a0d077210 */ /* 0x000fe20007f1e0ff */
[----:B------:R-:W-:-:S03]  /*03c0*/  IMAD.MOV.U32 R8, RZ, RZ, R13 ;  /* 0x000000ffff087224 */ /* 0x000fc600078e000d */
[----:B------:R-:W-:Y:S02]  /*03d0*/  IADD3.X R10, PT, PT, R9, R11, R6, P0, !PT ;  /* 0x0000000b090a7210 */ /* 0x000fe400007fe406 */
[----:B------:R-:W-:Y:S02]  /*03e0*/  ISETP.GE.U32.AND P0, PT, R7, R4, PT ;  /* 0x000000040700720c */ /* 0x000fe40003f06070 */
[----:B------:R-:W-:Y:S02]  /*03f0*/  MOV R7, R9 ;  /* 0x0000000900077202 */ /* 0x000fe40000000f00 */
[----:B------:R-:W-:-:S13]  /*0400*/  ISETP.GE.U32.AND.EX P0, PT, R10, R5, PT, P0 ;  /* 0x000000050a00720c */ /* 0x000fda0003f06100 */
[----:B------:R-:W-:Y:S05]  /*0410*/  @!P0 BRA `(.L_x_5) ;  /* 0xfffffffc00508947 */ /* 0x000fea000383ffff */
[----:B------:R-:W-:-:S07]  /*0420*/  IMAD.MOV.U32 R9, RZ, RZ, 0x1 ;  /* 0x00000001ff097424 */ /* 0x000fce00078e00ff */
.L_x_1:
[----:B------:R-:W-:Y:S05]  /*0430*/  BSYNC.RECONVERGENT B0 ;  /* 0x0000000000007941 */ /* 0x000fea0003800200 */
.L_x_0:
[----:B------:R-:W0:Y:S01]  /*0440*/  LDC.64 R2, c[0x0][0x388] ;  /* 0x0000e200ff027b82 */ /* 0x000e220000000a00 */
[----:B------:R-:W-:Y:S01]  /*0450*/  IMAD.U32 R5, RZ, RZ, UR4 ;  /* 0x00000004ff057e24 */ /* 0x000fe2000f8e00ff */
[----:B------:R-:W-:Y:S01]  /*0460*/  MOV R4, R9 ;  /* 0x0000000900047202 */ /* 0x000fe20000000f00 */
[----:B0-----:R-:W-:-:S05]  /*0470*/  IMAD.WIDE R2, R0, 0x8, R2 ;  /* 0x0000000800027825 */ /* 0x001fca00078e0202 */
[----:B------:R-:W-:Y:S01]  /*0480*/  STG.E.64 desc[UR6][R2.64], R4 ;  /* 0x0000000402007986 */ /* 0x000fe2000c101b06 */
[----:B------:R-:W-:Y:S05]  /*0490*/  EXIT ;  /* 0x000000000000794d */ /* 0x000fea0003800000 */
        .weak           $__internal_0_$__cuda_sm20_rem_u64
        .type           $__internal_0_$__cuda_sm20_rem_u64,@function
        .size           $__internal_0_$__cuda_sm20_rem_u64,(.L_x_7 - $__internal_0_$__cuda_sm20_rem_u64)
$__internal_0_$__cuda_sm20_rem_u64:
[----:B------:R-:W-:Y:S01]  /*04a0*/  IMAD.MOV.U32 R14, RZ, RZ, R8 ;  /* 0x000000ffff0e7224 */ /* 0x000fe200078e0008 */
[----:B------:R-:W-:-:S04]  /*04b0*/  MOV R15, R7 ;  /* 0x00000007000f7202 */ /* 0x000fc80000000f00 */
[----:B------:R-:W0:Y:S08]  /*04c0*/  I2F.U64.RP R9, R14 ;  /* 0x0000000e00097312 */ /* 0x000e300000309000 */
[----:B0-----:R-:W0:Y:S02]  /*04d0*/  MUFU.RCP R9, R9 ;  /* 0x0000000900097308 */ /* 0x001e240000001000 */
[----:B0-----:R-:W-:-:S06]  /*04e0*/  VIADD R10, R9, 0x1ffffffe ;  /* 0x1ffffffe090a7836 */ /* 0x001fcc0000000000 */
[----:B------:R-:W0:Y:S02]  /*04f0*/  F2I.U64.TRUNC R10, R10 ;  /* 0x0000000a000a7311 */ /* 0x000e24000020d800 */
[----:B0-----:R-:W-:-:S04]  /*0500*/  IMAD.WIDE.U32 R12, R10, R8, RZ ;  /* 0x000000080a0c7225 */ /* 0x001fc800078e00ff */
[----:B------:R-:W-:Y:S01]  /*0510*/  IMAD R13, R10, R7, R13 ;  /* 0x000000070a0d7224 */ /* 0x000fe200078e020d */
[----:B------:R-:W-:-:S03]  /*0520*/  IADD3 R17, P0, PT, RZ, -R12, RZ ;  /* 0x8000000cff117210 */ /* 0x000fc60007f1e0ff */
[----:B------:R-:W-:Y:S02]  /*0530*/  IMAD R13, R11, R8, R13 ;  /* 0x000000080b0d7224 */ /* 0x000fe400078e020d */
[----:B------:R-:W-:-:S03]  /*0540*/  IMAD.HI.U32 R12, R10, R17, RZ ;  /* 0x000000110a0c7227 */ /* 0x000fc600078e00ff */
[----:B------:R-:W-:Y:S01]  /*0550*/  IADD3.X R19, PT, PT, RZ, ~R13, RZ, P0, !PT ;  /* 0x8000000dff137210 */ /* 0x000fe200007fe4ff */
[----:B------:R-:W-:-:S04]  /*0560*/  IMAD.MOV.U32 R13, RZ, RZ, R10 ;  /* 0x000000ffff0d7224 */ /* 0x000fc800078e000a */
[----:B------:R-:W-:-:S04]  /*0570*/  IMAD.WIDE.U32 R12, P0, R10, R19, R12 ;  /* 0x000000130a0c7225 */ /* 0x000fc8000780000c */
[C---:B------:R-:W-:Y:S02]  /*0580*/  IMAD R15, R11.reuse, R19, RZ ;  /* 0x000000130b0f7224 */ /* 0x040fe400078e02ff */
[----:B------:R-:W-:-:S04]  /*0590*/  IMAD.HI.U32 R12, P1, R11, R17, R12 ;  /* 0x000000110b0c7227 */ /* 0x000fc8000782000c */
[----:B------:R-:W-:Y:S01]  /*05a0*/  IMAD.HI.U32 R9, R11, R19, RZ ;  /* 0x000000130b097227 */ /* 0x000fe200078e00ff */
[----:B------:R-:W-:-:S04]  /*05b0*/  IADD3 R13, P2, PT, R15, R12, RZ ;  /* 0x0000000c0f0d7210 */ /* 0x000fc80007f5e0ff */
[----:B------:R-:W-:Y:S01]  /*05c0*/  IADD3.X R9, PT, PT, R9, R11, RZ, P0, !PT ;  /* 0x0000000b09097210 */ /* 0x000fe200007fe4ff */
[----:B------:R-:W-:-:S03]  /*05d0*/  IMAD.WIDE.U32 R10, R13, R8, RZ ;  /* 0x000000080d0a7225 */ /* 0x000fc600078e00ff */
[----:B------:R-:W-:Y:S01]  /*05e0*/  IADD3.X R9, PT, PT, RZ, RZ, R9, P2, P1 ;  /* 0x000000ffff097210 */ /* 0x000fe200017e2409 */
[----:B------:R-:W-:Y:S01]  /*05f0*/  IMAD R11, R13, R7, R11 ;  /* 0x000000070d0b7224 */ /* 0x000fe200078e020b */
[----:B------:R-:W-:-:S03]  /*0600*/  IADD3 R15, P0, PT, RZ, -R10, RZ ;  /* 0x8000000aff0f7210 */ /* 0x000fc60007f1e0ff */
[----:B------:R-:W-:Y:S02]  /*0610*/  IMAD R11, R9, R8, R11 ;  /* 0x00000008090b7224 */ /* 0x000fe400078e020b */
[----:B------:R-:W-:-:S04]  /*0620*/  IMAD.HI.U32 R12, R13, R15, RZ ;  /* 0x0000000f0d0c7227 */ /* 0x000fc800078e00ff */
[----:B------:R-:W-:Y:S02]  /*0630*/  IMAD.X R10, RZ, RZ, ~R11, P0 ;  /* 0x000000ffff0a7224 */ /* 0x000fe400000e0e0b */
[----:B------:R-:W-:Y:S02]  /*0640*/  IMAD.MOV.U32 R11, RZ, RZ, RZ ;  /* 0x000000ffff0b7224 */ /* 0x000fe400078e00ff */
[----:B------:R-:W-:-:S04]  /*0650*/  IMAD.WIDE.U32 R12, P0, R13, R10, R12 ;  /* 0x0000000a0d0c7225 */ /* 0x000fc8000780000c */
[C---:B------:R-:W-:Y:S02]  /*0660*/  IMAD R14, R9.reuse, R10, RZ ;  /* 0x0000000a090e7224 */ /* 0x040fe400078e02ff */
[----:B------:R-:W-:-:S04]  /*0670*/  IMAD.HI.U32 R13, P1, R9, R15, R12 ;  /* 0x0000000f090d7227 */ /* 0x000fc8000782000c */
[----:B------:R-:W-:Y:S01]  /*0680*/  IMAD.HI.U32 R10, R9, R10, RZ ;  /* 0x0000000a090a7227 */ /* 0x000fe200078e00ff */
[----:B------:R-:W-:-:S04]  /*0690*/  IADD3 R13, P2, PT, R14, R13, RZ ;  /* 0x0000000d0e0d7210 */ /* 0x000fc80007f5e0ff */
[----:B------:R-:W-:Y:S01]  /*06a0*/  IADD3.X R9, PT, PT, R10, R9, RZ, P0, !PT ;  /* 0x000000090a097210 */ /* 0x000fe200007fe4ff */
[----:B------:R-:W-:-:S03]  /*06b0*/  IMAD.HI.U32 R10, R13, R2, RZ ;  /* 0x000000020d0a7227 */ /* 0x000fc600078e00ff */
[----:B------:R-:W-:Y:S01]  /*06c0*/  IADD3.X R9, PT, PT, RZ, RZ, R9, P2, P1 ;  /* 0x000000ffff097210 */ /* 0x000fe200017e2409 */
[----:B------:R-:W-:-:S04]  /*06d0*/  IMAD.WIDE.U32 R10, R13, R3, R10 ;  /* 0x000000030d0a7225 */ /* 0x000fc800078e000a */
[C---:B------:R-:W-:Y:S02]  /*06e0*/  IMAD R13, R9.reuse, R3, RZ ;  /* 0x00000003090d7224 */ /* 0x040fe400078e02ff */
[----:B------:R-:W-:-:S04]  /*06f0*/  IMAD.HI.U32 R10, P0, R9, R2, R10 ;  /* 0x00000002090a7227 */ /* 0x000fc8000780000a */
[----:B------:R-:W-:Y:S01]  /*0700*/  IMAD.HI.U32 R9, R9, R3, RZ ;  /* 0x0000000309097227 */ /* 0x000fe200078e00ff */
[----:B------:R-:W-:-:S04]  /*0710*/  IADD3 R13, P1, PT, R13, R10, RZ ;  /* 0x0000000a0d0d7210 */ /* 0x000fc80007f3e0ff */
[----:B------:R-:W-:Y:S01]  /*0720*/  IADD3.X R9, PT, PT, R9, RZ, RZ, P0, !PT ;  /* 0x000000ff09097210 */ /* 0x000fe200007fe4ff */
[----:B------:R-:W-:-:S04]  /*0730*/  IMAD.WIDE.U32 R10, R13, R8, RZ ;  /* 0x000000080d0a7225 */ /* 0x000fc800078e00ff */
[----:B------:R-:W-:Y:S01]  /*0740*/  IMAD.X R9, RZ, RZ, R9, P1 ;  /* 0x000000ffff097224 */ /* 0x000fe200008e0609 */
[----:B------:R-:W-:Y:S01]  /*0750*/  IADD3 R15, P1, PT, -R10, R2, RZ ;  /* 0x000000020a0f7210 */ /* 0x000fe20007f3e1ff */
[----:B------:R-:W-:-:S03]  /*0760*/  IMAD R13, R13, R7, R11 ;  /* 0x000000070d0d7224 */ /* 0x000fc600078e020b */
[-C--:B------:R-:W-:Y:S01]  /*0770*/  ISETP.GE.U32.AND P0, PT, R15, R8.reuse, PT ;  /* 0x000000080f00720c */ /* 0x080fe20003f06070 */
[----:B------:R-:W-:-:S05]  /*0780*/  IMAD R10, R9, R8, R13 ;  /* 0x00000008090a7224 */ /* 0x000fca00078e020d */
[----:B------:R-:W-:Y:S02]  /*0790*/  IADD3.X R12, PT, PT, ~R10, R3, RZ, P1, !PT ;  /* 0x000000030a0c7210 */ /* 0x000fe40000ffe5ff */
[----:B------:R-:W-:Y:S02]  /*07a0*/  IADD3 R11, P1, PT, -R8, R15, RZ ;  /* 0x0000000f080b7210 */ /* 0x000fe40007f3e1ff */
[----:B------:R-:W-:-:S03]  /*07b0*/  ISETP.GE.U32.AND.EX P0, PT, R12, R7, PT, P0 ;  /* 0x000000070c00720c */ /* 0x000fc60003f06100 */
[----:B------:R-:W-:Y:S01]  /*07c0*/  IMAD.X R10, R12, 0x1, ~R7, P1 ;  /* 0x000000010c0a7824 */ /* 0x000fe200008e0e07 */
[----:B------:R-:W-:Y:S02]  /*07d0*/  SEL R11, R11, R15, P0 ;  /* 0x0000000f0b0b7207 */ /* 0x000fe40000000000 */
[----:B------:R-:W-:Y:S02]  /*07e0*/  ISETP.NE.U32.AND P1, PT, R8, RZ, PT ;  /* 0x000000ff0800720c */ /* 0x000fe40003f25070 */
[----:B------:R-:W-:Y:S02]  /*07f0*/  SEL R10, R10, R12, P0 ;  /* 0x0000000c0a0a7207 */ /* 0x000fe40000000000 */
[----:B------:R-:W-:Y:S02]  /*0800*/  ISETP.GE.U32.AND P0, PT, R11, R8, PT ;  /* 0x000000080b00720c */ /* 0x000fe40003f06070 */
[----:B------:R-:W-:Y:S02]  /*0810*/  IADD3 R9, P2, PT, -R8, R11, RZ ;  /* 0x0000000b08097210 */ /* 0x000fe40007f5e1ff */
[----:B------:R-:W-:-:S02]  /*0820*/  ISETP.GE.U32.AND.EX P0, PT, R10, R7, PT, P0 ;  /* 0x000000070a00720c */ /* 0x000fc40003f06100 */
[-C--:B------:R-:W-:Y:S02]  /*0830*/  IADD3.X R12, PT, PT, ~R7, R10.reuse, RZ, P2, !PT ;  /* 0x0000000a070c7210 */ /* 0x080fe400017fe5ff */
[----:B------:R-:W-:Y:S01]  /*0840*/  SEL R9, R9, R11, P0 ;  /* 0x0000000b09097207 */ /* 0x000fe20000000000 */
[----:B------:R-:W-:Y:S01]  /*0850*/  HFMA2 R11, -RZ, RZ, 0, 0 ;  /* 0x00000000ff0b7431 */ /* 0x000fe200000001ff */
[----:B------:R-:W-:Y:S01]  /*0860*/  SEL R12, R12, R10, P0 ;  /* 0x0000000a0c0c7207 */ /* 0x000fe20000000000 */
[----:B------:R-:W-:Y:S01]  /*0870*/  IMAD.MOV.U32 R10, RZ, RZ, R6 ;  /* 0x000000ffff0a7224 */ /* 0x000fe200078e0006 */
[----:B------:R-:W-:-:S04]  /*0880*/  ISETP.NE.AND.EX P1, PT, R7, RZ, PT, P1 ;  /* 0x000000ff0700720c */ /* 0x000fc80003f25310 */
[----:B------:R-:W-:Y:S02]  /*0890*/  SEL R9, R9, 0xffffffff, P1 ;  /* 0xffffffff09097807 */ /* 0x000fe40000800000 */
[----:B------:R-:W-:Y:S01]  /*08a0*/  SEL R12, R12, 0xffffffff, P1 ;  /* 0xffffffff0c0c7807 */ /* 0x000fe20000800000 */
[----:B------:R-:W-:Y:S06]  /*08b0*/  RET.REL.NODEC R10 `(_Z8primeGPUPyS_i) ;  /* 0xfffffff40ad07950 */ /* 0x000fec0003c3ffff */
.L_x_6:
[----:B------:R-:W-:-:S00]  /*08c0*/  BRA `(.L_x_6) ;  /* 0xfffffffc00fc7947 */ /* 0x000fc0000383ffff */
[----:B------:R-:W-:-:S00]  /*08d0*/  NOP ;  /* 0x0000000000007918 */ /* 0x000fc00000000000 */
        /* <DEDUP_REMOVED lines=10> */
.L_x_7:


//--------------------- .nv.shared.reserved.0     --------------------------
	.section	.nv.shared.reserved.0,"aw",@nobits
	.weak		__nv_reservedSMEM_offset_0_alias
	.size		__nv_reservedSMEM_offset_0_alias, 0, 64
	.other		__nv_reservedSMEM_offset_0_alias,@"STO_CUDA_RESERVED_SHARED STV_DEFAULT"
__nv_reservedSMEM_offset_0_alias:
	.zero		0
	.zero		64


//--------------------- .nv.constant0._Z8primeGPUPyS_i --------------------------
	.section	.nv.constant0._Z8primeGPUPyS_i,"a",@progbits
	.sectionflags	@""
	.align	4
.nv.constant0._Z8primeGPUPyS_i:
	.zero		916


//--------------------- SYMBOLS --------------------------

	.type		.nv.reservedSmem.offset0,@object
	.size		.nv.reservedSmem.offset0,0x4
